//
// Generated by NVIDIA NVVM Compiler
//
// Compiler Build ID: CL-36424714
// Cuda compilation tools, release 13.0, V13.0.88
// Based on NVVM 20.0.0
//

.version 9.0
.target sm_100
.address_size 64

	// .globl	_Z12count_bucketPKiPii

.visible .entry _Z12count_bucketPKiPii(
	.param .u64 .ptr .align 1 _Z12count_bucketPKiPii_param_0,
	.param .u64 .ptr .align 1 _Z12count_bucketPKiPii_param_1,
	.param .u32 _Z12count_bucketPKiPii_param_2
)
{
	.reg .pred 	%p<2>;
	.reg .b32 	%r<8>;
	.reg .b64 	%rd<9>;

	ld.param.u64 	%rd1, [_Z12count_bucketPKiPii_param_0];
	ld.param.u64 	%rd2, [_Z12count_bucketPKiPii_param_1];
	ld.param.u32 	%r2, [_Z12count_bucketPKiPii_param_2];
	mov.u32 	%r3, %ctaid.x;
	mov.u32 	%r4, %ntid.x;
	mov.u32 	%r5, %tid.x;
	mad.lo.s32 	%r1, %r3, %r4, %r5;
	setp.ge.s32 	%p1, %r1, %r2;
	@%p1 bra 	$L__BB0_2;
	cvta.to.global.u64 	%rd3, %rd1;
	cvta.to.global.u64 	%rd4, %rd2;
	mul.wide.s32 	%rd5, %r1, 4;
	add.s64 	%rd6, %rd3, %rd5;
	ld.global.u32 	%r6, [%rd6];
	mul.wide.s32 	%rd7, %r6, 4;
	add.s64 	%rd8, %rd4, %rd7;
	atom.global.add.u32 	%r7, [%rd8], 1;
$L__BB0_2:
	ret;

}
	// .globl	_Z13bucket_to_keyPiPKiii
.visible .entry _Z13bucket_to_keyPiPKiii(
	.param .u64 .ptr .align 1 _Z13bucket_to_keyPiPKiii_param_0,
	.param .u64 .ptr .align 1 _Z13bucket_to_keyPiPKiii_param_1,
	.param .u32 _Z13bucket_to_keyPiPKiii_param_2,
	.param .u32 _Z13bucket_to_keyPiPKiii_param_3
)
{
	.reg .pred 	%p<6>;
	.reg .b32 	%r<15>;
	.reg .b64 	%rd<9>;

	ld.param.u64 	%rd2, [_Z13bucket_to_keyPiPKiii_param_0];
	ld.param.u64 	%rd3, [_Z13bucket_to_keyPiPKiii_param_1];
	ld.param.u32 	%r7, [_Z13bucket_to_keyPiPKiii_param_2];
	ld.param.u32 	%r6, [_Z13bucket_to_keyPiPKiii_param_3];
	mov.u32 	%r8, %ctaid.x;
	mov.u32 	%r9, %ntid.x;
	mov.u32 	%r10, %tid.x;
	mad.lo.s32 	%r1, %r8, %r9, %r10;
	setp.ge.s32 	%p1, %r1, %r7;
	setp.lt.s32 	%p2, %r6, 1;
	or.pred  	%p3, %p1, %p2;
	@%p3 bra 	$L__BB1_5;
	cvta.to.global.u64 	%rd1, %rd3;
	mov.b32 	%r13, 0;
	mov.u32 	%r14, %r13;
$L__BB1_2:
	mul.wide.u32 	%rd4, %r13, 4;
	add.s64 	%rd5, %rd1, %rd4;
	ld.global.u32 	%r12, [%rd5];
	add.s32 	%r14, %r12, %r14;
	setp.ge.s32 	%p4, %r1, %r14;
	@%p4 bra 	$L__BB1_4;
	cvta.to.global.u64 	%rd6, %rd2;
	mul.wide.s32 	%rd7, %r1, 4;
	add.s64 	%rd8, %rd6, %rd7;
	st.global.u32 	[%rd8], %r13;
	bra.uni 	$L__BB1_5;
$L__BB1_4:
	add.s32 	%r13, %r13, 1;
	setp.ne.s32 	%p5, %r13, %r6;
	@%p5 bra 	$L__BB1_2;
$L__BB1_5:
	ret;

}


// ===== COMPILED SASS (sm_100) =====

	.target	sm_100

	.elftype	@"ET_EXEC"


//--------------------- .note.nv.tkinfo           --------------------------
	.section	.note.nv.tkinfo,"",@"SHT_NOTE"
	.sectionflags	@"SHF_NOTE_NV_TKINFO"
	.tkinfo
        /*0018*/ 	.word	0x00000002
        /*0030*/ 	.string	""
        /*0030*/ 	.string	"ptxas"
        /*0030*/ 	.string	"Cuda compilation tools, release 13.0, V13.0.88"
        /*0030*/ 	.string	"Build cuda_13.0.r13.0/compiler.36424714_0"
        /*0030*/ 	.string	"-arch sm_100 -m 64 "



//--------------------- .note.nv.cuinfo           --------------------------
	.section	.note.nv.cuinfo,"",@"SHT_NOTE"
	.sectionflags	@"SHF_NOTE_NV_CUINFO"
        /*0018*/ 	.short	0x0002
        /*001a*/ 	.short	0x0064
        /*001c*/ 	.short	0x0082
	.zero		2


//--------------------- .nv.info                  --------------------------
	.section	.nv.info,"",@"SHT_CUDA_INFO"
	.align	4


	//----- nvinfo : EIATTR_REGCOUNT
	.align		4
        /*0000*/ 	.byte	0x04, 0x2f
        /*0002*/ 	.short	(.L_1 - .L_0)
	.align		4
.L_0:
        /*0004*/ 	.word	index@(_Z12count_bucketPKiPii)
        /*0008*/ 	.word	0x0000000a


	//----- nvinfo : EIATTR_FRAME_SIZE
	.align		4
.L_1:
        /*000c*/ 	.byte	0x04, 0x11
        /*000e*/ 	.short	(.L_3 - .L_2)
	.align		4
.L_2:
        /*0010*/ 	.word	index@(_Z12count_bucketPKiPii)
        /*0014*/ 	.word	0x00000000


	//----- nvinfo : EIATTR_REGCOUNT
	.align		4
.L_3:
        /*0018*/ 	.byte	0x04, 0x2f
        /*001a*/ 	.short	(.L_5 - .L_4)
	.align		4
.L_4:
        /*001c*/ 	.word	index@(_Z13bucket_to_keyPiPKiii)
        /*0020*/ 	.word	0x0000000c


	//----- nvinfo : EIATTR_FRAME_SIZE
	.align		4
.L_5:
        /*0024*/ 	.byte	0x04, 0x11
        /*0026*/ 	.short	(.L_7 - .L_6)
	.align		4
.L_6:
        /*0028*/ 	.word	index@(_Z13bucket_to_keyPiPKiii)
        /*002c*/ 	.word	0x00000000


	//----- nvinfo : EIATTR_MIN_STACK_SIZE
	.align		4
.L_7:
        /*0030*/ 	.byte	0x04, 0x12
        /*0032*/ 	.short	(.L_9 - .L_8)
	.align		4
.L_8:
        /*0034*/ 	.word	index@(_Z13bucket_to_keyPiPKiii)
        /*0038*/ 	.word	0x00000000


	//----- nvinfo : EIATTR_MIN_STACK_SIZE
	.align		4
.L_9:
        /*003c*/ 	.byte	0x04, 0x12
        /*003e*/ 	.short	(.L_11 - .L_10)
	.align		4
.L_10:
        /*0040*/ 	.word	index@(_Z12count_bucketPKiPii)
        /*0044*/ 	.word	0x00000000
.L_11:


//--------------------- .nv.compat                --------------------------
	.section	.nv.compat,"",@"SHT_CUDA_COMPAT_INFO"
	.align	4
        /*0000*/ 	.byte	0x02, 0x09, 0x00, 0x00, 0x02, 0x02, 0x01, 0x00, 0x02, 0x05, 0x05, 0x00, 0x03, 0x07, 0x01, 0x01
        /*0010*/ 	.byte	0x02, 0x03, 0x00, 0x00, 0x02, 0x06, 0x01, 0x00, 0x04, 0x0b, 0x08, 0x00, 0x09, 0x00, 0x00, 0x00
        /*0020*/ 	.byte	0x00, 0x00, 0x00, 0x00


//--------------------- .nv.info._Z13bucket_to_keyPiPKiii --------------------------
	.section	.nv.info._Z13bucket_to_keyPiPKiii,"",@"SHT_CUDA_INFO"
	.sectionflags	@""
	.align	4


	//----- nvinfo : EIATTR_CUDA_API_VERSION
	.align		4
        /*0000*/ 	.byte	0x04, 0x37
        /*0002*/ 	.short	(.L_13 - .L_12)
.L_12:
        /*0004*/ 	.word	0x00000082


	//----- nvinfo : EIATTR_KPARAM_INFO
	.align		4
.L_13:
        /*0008*/ 	.byte	0x04, 0x17
        /*000a*/ 	.short	(.L_15 - .L_14)
.L_14:
        /*000c*/ 	.word	0x00000000
        /*0010*/ 	.short	0x0003
        /*0012*/ 	.short	0x0014
        /*0014*/ 	.byte	0x00, 0xf0, 0x11, 0x00


	//----- nvinfo : EIATTR_KPARAM_INFO
	.align		4
.L_15:
        /*0018*/ 	.byte	0x04, 0x17
        /*001a*/ 	.short	(.L_17 - .L_16)
.L_16:
        /*001c*/ 	.word	0x00000000
        /*0020*/ 	.short	0x0002
        /*0022*/ 	.short	0x0010
        /*0024*/ 	.byte	0x00, 0xf0, 0x11, 0x00


	//----- nvinfo : EIATTR_KPARAM_INFO
	.align		4
.L_17:
        /*0028*/ 	.byte	0x04, 0x17
        /*002a*/ 	.short	(.L_19 - .L_18)
.L_18:
        /*002c*/ 	.word	0x00000000
        /*0030*/ 	.short	0x0001
        /*0032*/ 	.short	0x0008
        /*0034*/ 	.byte	0x00, 0xf5, 0x21, 0x00


	//----- nvinfo : EIATTR_KPARAM_INFO
	.align		4
.L_19:
        /*0038*/ 	.byte	0x04, 0x17
        /*003a*/ 	.short	(.L_21 - .L_20)
.L_20:
        /*003c*/ 	.word	0x00000000
        /*0040*/ 	.short	0x0000
        /*0042*/ 	.short	0x0000
        /*0044*/ 	.byte	0x00, 0xf5, 0x21, 0x00


	//----- nvinfo : EIATTR_SPARSE_MMA_MASK
	.align		4
.L_21:
        /*0048*/ 	.byte	0x03, 0x50
        /*004a*/ 	.short	0x0000


	//----- nvinfo : EIATTR_MAXREG_COUNT
	.align		4
        /*004c*/ 	.byte	0x03, 0x1b
        /*004e*/ 	.short	0x00ff


	//----- nvinfo : EIATTR_MERCURY_ISA_VERSION
	.align		4
        /*0050*/ 	.byte	0x03, 0x5f
        /*0052*/ 	.short	0x0101


	//----- nvinfo : EIATTR_VRC_CTA_INIT_COUNT
	.align		4
        /*0054*/ 	.byte	0x02, 0x4a
	.zero		1
	.zero		1


	//----- nvinfo : EIATTR_EXIT_INSTR_OFFSETS
	.align		4
        /*0058*/ 	.byte	0x04, 0x1c
        /*005a*/ 	.short	(.L_23 - .L_22)


	//   ....[0]....
.L_22:
        /*005c*/ 	.word	0x00000080


	//   ....[1]....
        /*0060*/ 	.word	0x00000170


	//   ....[2]....
        /*0064*/ 	.word	0x000001c0


	//----- nvinfo : EIATTR_CRS_STACK_SIZE
	.align		4
.L_23:
        /*0068*/ 	.byte	0x04, 0x1e
        /*006a*/ 	.short	(.L_25 - .L_24)
.L_24:
        /*006c*/ 	.word	0x00000000


	//----- nvinfo : EIATTR_CBANK_PARAM_SIZE
	.align		4
.L_25:
        /*0070*/ 	.byte	0x03, 0x19
        /*0072*/ 	.short	0x0018


	//----- nvinfo : EIATTR_PARAM_CBANK
	.align		4
        /*0074*/ 	.byte	0x04, 0x0a
        /*0076*/ 	.short	(.L_27 - .L_26)
	.align		4
.L_26:
        /*0078*/ 	.word	index@(.nv.constant0._Z13bucket_to_keyPiPKiii)
        /*007c*/ 	.short	0x0380
        /*007e*/ 	.short	0x0018


	//----- nvinfo : EIATTR_SW_WAR
	.align		4
.L_27:
        /*0080*/ 	.byte	0x04, 0x36
        /*0082*/ 	.short	(.L_29 - .L_28)
.L_28:
        /*0084*/ 	.word	0x00000008
.L_29:


//--------------------- .nv.info._Z12count_bucketPKiPii --------------------------
	.section	.nv.info._Z12count_bucketPKiPii,"",@"SHT_CUDA_INFO"
	.sectionflags	@""
	.align	4


	//----- nvinfo : EIATTR_CUDA_API_VERSION
	.align		4
        /*0000*/ 	.byte	0x04, 0x37
        /*0002*/ 	.short	(.L_31 - .L_30)
.L_30:
        /*0004*/ 	.word	0x00000082


	//----- nvinfo : EIATTR_KPARAM_INFO
	.align		4
.L_31:
        /*0008*/ 	.byte	0x04, 0x17
        /*000a*/ 	.short	(.L_33 - .L_32)
.L_32:
        /*000c*/ 	.word	0x00000000
        /*0010*/ 	.short	0x0002
        /*0012*/ 	.short	0x0010
        /*0014*/ 	.byte	0x00, 0xf0, 0x11, 0x00


	//----- nvinfo : EIATTR_KPARAM_INFO
	.align		4
.L_33:
        /*0018*/ 	.byte	0x04, 0x17
        /*001a*/ 	.short	(.L_35 - .L_34)
.L_34:
        /*001c*/ 	.word	0x00000000
        /*0020*/ 	.short	0x0001
        /*0022*/ 	.short	0x0008
        /*0024*/ 	.byte	0x00, 0xf5, 0x21, 0x00


	//----- nvinfo : EIATTR_KPARAM_INFO
	.align		4
.L_35:
        /*0028*/ 	.byte	0x04, 0x17
        /*002a*/ 	.short	(.L_37 - .L_36)
.L_36:
        /*002c*/ 	.word	0x00000000
        /*0030*/ 	.short	0x0000
        /*0032*/ 	.short	0x0000
        /*0034*/ 	.byte	0x00, 0xf5, 0x21, 0x00


	//----- nvinfo : EIATTR_SPARSE_MMA_MASK
	.align		4
.L_37:
        /*0038*/ 	.byte	0x03, 0x50
        /*003a*/ 	.short	0x0000


	//----- nvinfo : EIATTR_MAXREG_COUNT
	.align		4
        /*003c*/ 	.byte	0x03, 0x1b
        /*003e*/ 	.short	0x00ff


	//----- nvinfo : EIATTR_MERCURY_ISA_VERSION
	.align		4
        /*0040*/ 	.byte	0x03, 0x5f
        /*0042*/ 	.short	0x0101


	//----- nvinfo : EIATTR_VRC_CTA_INIT_COUNT
	.align		4
        /*0044*/ 	.byte	0x02, 0x4a
	.zero		1
	.zero		1


	//----- nvinfo : EIATTR_EXIT_INSTR_OFFSETS
	.align		4
        /*0048*/ 	.byte	0x04, 0x1c
        /*004a*/ 	.short	(.L_39 - .L_38)


	//   ....[0]....
.L_38:
        /*004c*/ 	.word	0x00000070


	//   ....[1]....
        /*0050*/ 	.word	0x00000100


	//----- nvinfo : EIATTR_CBANK_PARAM_SIZE
	.align		4
.L_39:
        /*0054*/ 	.byte	0x03, 0x19
        /*0056*/ 	.short	0x0014


	//----- nvinfo : EIATTR_PARAM_CBANK
	.align		4
        /*0058*/ 	.byte	0x04, 0x0a
        /*005a*/ 	.short	(.L_41 - .L_40)
	.align		4
.L_40:
        /*005c*/ 	.word	index@(.nv.constant0._Z12count_bucketPKiPii)
        /*0060*/ 	.short	0x0380
        /*0062*/ 	.short	0x0014


	//----- nvinfo : EIATTR_SW_WAR
	.align		4
.L_41:
        /*0064*/ 	.byte	0x04, 0x36
        /*0066*/ 	.short	(.L_43 - .L_42)
.L_42:
        /*0068*/ 	.word	0x00000008
.L_43:


//--------------------- .nv.callgraph             --------------------------
	.section	.nv.callgraph,"",@"SHT_CUDA_CALLGRAPH"
	.align	4
	.sectionentsize	8
	.align		4
        /*0000*/ 	.word	0x00000000
	.align		4
        /*0004*/ 	.word	0xffffffff
	.align		4
        /*0008*/ 	.word	0x00000000
	.align		4
        /*000c*/ 	.word	0xfffffffe
	.align		4
        /*0010*/ 	.word	0x00000000
	.align		4
        /*0014*/ 	.word	0xfffffffd
	.align		4
        /*0018*/ 	.word	0x00000000
	.align		4
        /*001c*/ 	.word	0xfffffffc


//--------------------- .text._Z13bucket_to_keyPiPKiii --------------------------
	.section	.text._Z13bucket_to_keyPiPKiii,"ax",@progbits
	.align	128
        .global         _Z13bucket_to_keyPiPKiii
        .type           _Z13bucket_to_keyPiPKiii,@function
        .size           _Z13bucket_to_keyPiPKiii,(.L_x_5 - _Z13bucket_to_keyPiPKiii)
        .other          _Z13bucket_to_keyPiPKiii,@"STO_CUDA_ENTRY STV_DEFAULT"
_Z13bucket_to_keyPiPKiii:
.text._Z13bucket_to_keyPiPKiii:
[----:B------:R-:W-:Y:S01]  /*0000*/  LDC R1, c[0x0][0x37c] ;  /* 0x0000df00ff017b82 */ /* 0x000fe20000000800 */
[----:B------:R-:W0:Y:S07]  /*0010*/  S2R R0, SR_TID.X ;  /* 0x0000000000007919 */ /* 0x000e2e0000002100 */
[----:B------:R-:W0:Y:S08]  /*0020*/  S2UR UR4, SR_CTAID.X ;  /* 0x00000000000479c3 */ /* 0x000e300000002500 */
[----:B------:R-:W0:Y:S08]  /*0030*/  LDC R7, c[0x0][0x360] ;  /* 0x0000d800ff077b82 */ /* 0x000e300000000800 */
[----:B------:R-:W1:Y:S01]  /*0040*/  LDC.64 R2, c[0x0][0x390] ;  /* 0x0000e400ff027b82 */ /* 0x000e620000000a00 */
[----:B0-----:R-:W-:Y:S01]  /*0050*/  IMAD R7, R7, UR4, R0 ;  /* 0x0000000407077c24 */ /* 0x001fe2000f8e0200 */
[----:B-1----:R-:W-:-:S04]  /*0060*/  ISETP.GE.AND P0, PT, R3, 0x1, PT ;  /* 0x000000010300780c */ /* 0x002fc80003f06270 */
[----:B------:R-:W-:-:S13]  /*0070*/  ISETP.GE.OR P0, PT, R7, R2, !P0 ;  /* 0x000000020700720c */ /* 0x000fda0004706670 */
[----:B------:R-:W-:Y:S05]  /*0080*/  @P0 EXIT ;  /* 0x000000000000094d */ /* 0x000fea0003800000 */
[----:B------:R-:W0:Y:S01]  /*0090*/  LDC.64 R4, c[0x0][0x388] ;  /* 0x0000e200ff047b82 */ /* 0x000e220000000a00 */
[----:B------:R-:W-:Y:S01]  /*00a0*/  BSSY.RECONVERGENT B0, `(.L_x_0) ;  /* 0x000000e000007945 */ /* 0x000fe20003800200 */
[----:B------:R-:W-:Y:S01]  /*00b0*/  IMAD.MOV.U32 R9, RZ, RZ, RZ ;  /* 0x000000ffff097224 */ /* 0x000fe200078e00ff */
[----:B------:R-:W1:Y:S01]  /*00c0*/  LDCU.64 UR4, c[0x0][0x358] ;  /* 0x00006b00ff0477ac */ /* 0x000e620008000a00 */
[----:B------:R-:W-:Y:S01]  /*00d0*/  IMAD.MOV.U32 R0, RZ, RZ, RZ ;  /* 0x000000ffff007224 */ /* 0x000fe200078e00ff */
[----:B------:R-:W2:Y:S06]  /*00e0*/  LDCU UR6, c[0x0][0x394] ;  /* 0x00007280ff0677ac */ /* 0x000eac0008000800 */
.L_x_2:
[----:B0-----:R-:W-:-:S06]  /*00f0*/  IMAD.WIDE.U32 R2, R9, 0x4, R4 ;  /* 0x0000000409027825 */ /* 0x001fcc00078e0004 */
[----:B-1----:R-:W3:Y:S02]  /*0100*/  LDG.E R3, desc[UR4][R2.64] ;  /* 0x0000000402037981 */ /* 0x002ee4000c1e1900 */
[----:B---3--:R-:W-:-:S04]  /*0110*/  IADD3 R0, PT, PT, R3, R0, RZ ;  /* 0x0000000003007210 */ /* 0x008fc80007ffe0ff */
[----:B------:R-:W-:-:S13]  /*0120*/  ISETP.GE.AND P0, PT, R7, R0, PT ;  /* 0x000000000700720c */ /* 0x000fda0003f06270 */
[----:B------:R-:W-:Y:S05]  /*0130*/  @!P0 BRA `(.L_x_1) ;  /* 0x0000000000108947 */ /* 0x000fea0003800000 */
[----:B------:R-:W-:-:S04]  /*0140*/  IADD3 R9, PT, PT, R9, 0x1, RZ ;  /* 0x0000000109097810 */ /* 0x000fc80007ffe0ff */
[----:B--2---:R-:W-:-:S13]  /*0150*/  ISETP.NE.AND P0, PT, R9, UR6, PT ;  /* 0x0000000609007c0c */ /* 0x004fda000bf05270 */
[----:B------:R-:W-:Y:S05]  /*0160*/  @P0 BRA `(.L_x_2) ;  /* 0xfffffffc00e00947 */ /* 0x000fea000383ffff */
[----:B------:R-:W-:Y:S05]  /*0170*/  EXIT ;  /* 0x000000000000794d */ /* 0x000fea0003800000 */
.L_x_1:
[----:B--2---:R-:W-:Y:S05]  /*0180*/  BSYNC.RECONVERGENT B0 ;  /* 0x0000000000007941 */ /* 0x004fea0003800200 */
.L_x_0:
[----:B------:R-:W0:Y:S02]  /*0190*/  LDC.64 R2, c[0x0][0x380] ;  /* 0x0000e000ff027b82 */ /* 0x000e240000000a00 */
[----:B0-----:R-:W-:-:S05]  /*01a0*/  IMAD.WIDE R2, R7, 0x4, R2 ;  /* 0x0000000407027825 */ /* 0x001fca00078e0202 */
[----:B------:R-:W-:Y:S01]  /*01b0*/  STG.E desc[UR4][R2.64], R9 ;  /* 0x0000000902007986 */ /* 0x000fe2000c101904 */
[----:B------:R-:W-:Y:S05]  /*01c0*/  EXIT ;  /* 0x000000000000794d */ /* 0x000fea0003800000 */
.L_x_3:
[----:B------:R-:W-:-:S00]  /*01d0*/  BRA `(.L_x_3) ;  /* 0xfffffffc00fc7947 */ /* 0x000fc0000383ffff */
[----:B------:R-:W-:-:S00]  /*01e0*/  NOP ;  /* 0x0000000000007918 */ /* 0x000fc00000000000 */
        /* <DEDUP_REMOVED lines=9> */
.L_x_5:


//--------------------- .text._Z12count_bucketPKiPii --------------------------
	.section	.text._Z12count_bucketPKiPii,"ax",@progbits
	.align	128
        .global         _Z12count_bucketPKiPii
        .type           _Z12count_bucketPKiPii,@function
        .size           _Z12count_bucketPKiPii,(.L_x_6 - _Z12count_bucketPKiPii)
        .other          _Z12count_bucketPKiPii,@"STO_CUDA_ENTRY STV_DEFAULT"
_Z12count_bucketPKiPii:
.text._Z12count_bucketPKiPii:
[----:B------:R-:W-:Y:S01]  /*0000*/  LDC R1, c[0x0][0x37c] ;  /* 0x0000df00ff017b82 */ /* 0x000fe20000000800 */
[----:B------:R-:W0:Y:S07]  /*0010*/  S2R R0, SR_TID.X ;  /* 0x0000000000007919 */ /* 0x000e2e0000002100 */
[----:B------:R-:W0:Y:S01]  /*0020*/  S2UR UR4, SR_CTAID.X ;  /* 0x00000000000479c3 */ /* 0x000e220000002500 */
[----:B------:R-:W1:Y:S07]  /*0030*/  LDCU UR5, c[0x0][0x390] ;  /* 0x00007200ff0577ac */ /* 0x000e6e0008000800 */
[----:B------:R-:W0:Y:S02]  /*0040*/  LDC R5, c[0x0][0x360] ;  /* 0x0000d800ff057b82 */ /* 0x000e240000000800 */
[----:B0-----:R-:W-:-:S05]  /*0050*/  IMAD R5, R5, UR4, R0 ;  /* 0x0000000405057c24 */ /* 0x001fca000f8e0200 */
[----:B-1----:R-:W-:-:S13]  /*0060*/  ISETP.GE.AND P0, PT, R5, UR5, PT ;  /* 0x0000000505007c0c */ /* 0x002fda000bf06270 */
[----:B------:R-:W-:Y:S05]  /*0070*/  @P0 EXIT ;  /* 0x000000000000094d */ /* 0x000fea0003800000 */
[----:B------:R-:W0:Y:S01]  /*0080*/  LDC.64 R2, c[0x0][0x380] ;  /* 0x0000e000ff027b82 */ /* 0x000e220000000a00 */
[----:B------:R-:W1:Y:S01]  /*0090*/  LDCU.64 UR4, c[0x0][0x358] ;  /* 0x00006b00ff0477ac */ /* 0x000e620008000a00 */
[----:B0-----:R-:W-:-:S06]  /*00a0*/  IMAD.WIDE R2, R5, 0x4, R2 ;  /* 0x0000000405027825 */ /* 0x001fcc00078e0202 */
[----:B------:R-:W0:Y:S01]  /*00b0*/  LDC.64 R4, c[0x0][0x388] ;  /* 0x0000e200ff047b82 */ /* 0x000e220000000a00 */
[----:B-1----:R-:W0:Y:S01]  /*00c0*/  LDG.E R3, desc[UR4][R2.64] ;  /* 0x0000000402037981 */ /* 0x002e22000c1e1900 */
[----:B------:R-:W-:Y:S02]  /*00d0*/  HFMA2 R7, -RZ, RZ, 0, 5.9604644775390625e-08 ;  /* 0x00000001ff077431 */ /* 0x000fe400000001ff */
[----:B0-----:R-:W-:-:S05]  /*00e0*/  IMAD.WIDE R4, R3, 0x4, R4 ;  /* 0x0000000403047825 */ /* 0x001fca00078e0204 */
[----:B------:R-:W-:Y:S01]  /*00f0*/  REDG.E.ADD.STRONG.GPU desc[UR4][R4.64], R7 ;  /* 0x000000070400798e */ /* 0x000fe2000c12e104 */
[----:B------:R-:W-:Y:S05]  /*0100*/  EXIT ;  /* 0x000000000000794d */ /* 0x000fea0003800000 */
.L_x_4:
        /* <DEDUP_REMOVED lines=15> */
.L_x_6:


//--------------------- .nv.shared.reserved.0     --------------------------
	.section	.nv.shared.reserved.0,"aw",@nobits
	.weak		__nv_reservedSMEM_offset_0_alias
	.size		__nv_reservedSMEM_offset_0_alias, 0, 64
	.other		__nv_reservedSMEM_offset_0_alias,@"STO_CUDA_RESERVED_SHARED STV_DEFAULT"
__nv_reservedSMEM_offset_0_alias:
	.zero		0
	.zero		64


//--------------------- .nv.constant0._Z13bucket_to_keyPiPKiii --------------------------
	.section	.nv.constant0._Z13bucket_to_keyPiPKiii,"a",@progbits
	.sectionflags	@""
	.align	4
.nv.constant0._Z13bucket_to_keyPiPKiii:
	.zero		920


//--------------------- .nv.constant0._Z12count_bucketPKiPii --------------------------
	.section	.nv.constant0._Z12count_bucketPKiPii,"a",@progbits
	.sectionflags	@""
	.align	4
.nv.constant0._Z12count_bucketPKiPii:
	.zero		916


//--------------------- SYMBOLS --------------------------

	.type		.nv.reservedSmem.offset0,@object
	.size		.nv.reservedSmem.offset0,0x4
